//
// Generated by NVIDIA NVVM Compiler
//
// Compiler Build ID: CL-36424714
// Cuda compilation tools, release 13.0, V13.0.88
// Based on NVVM 20.0.0
//

.version 9.0
.target sm_100
.address_size 64

	// .globl	_Z6copiarPiS_

.visible .entry _Z6copiarPiS_(
	.param .u64 .ptr .align 1 _Z6copiarPiS__param_0,
	.param .u64 .ptr .align 1 _Z6copiarPiS__param_1
)
{
	.reg .pred 	%p<28>;
	.reg .b16 	%rs<14>;
	.reg .b32 	%r<95>;
	.reg .b64 	%rd<33>;

	ld.param.u64 	%rd3, [_Z6copiarPiS__param_0];
	ld.param.u64 	%rd4, [_Z6copiarPiS__param_1];
	cvta.to.global.u64 	%rd1, %rd4;
	cvta.to.global.u64 	%rd2, %rd3;
	mov.u32 	%r1, %ntid.x;
	cvt.u16.u32 	%rs2, %r1;
	div.u16 	%rs3, 7, %rs2;
	mul.lo.s16 	%rs4, %rs3, %rs2;
	sub.s16 	%rs5, %rs3, %rs4;
	mov.u32 	%r2, %ntid.y;
	cvt.u16.u32 	%rs6, %r2;
	div.u16 	%rs7, 5, %rs6;
	mul.lo.s16 	%rs8, %rs7, %rs6;
	sub.s16 	%rs9, %rs7, %rs8;
	add.s16 	%rs1, %rs9, 5;
	mov.u32 	%r3, %tid.x;
	mov.u32 	%r4, %tid.y;
	add.s16 	%rs10, %rs9, 6;
	cvt.u32.u16 	%r66, %rs10;
	add.s16 	%rs11, %rs5, 8;
	cvt.u32.u16 	%r5, %rs11;
	and.b32  	%r6, %r66, 3;
	and.b32  	%r7, %r66, 28;
	shr.u32 	%r8, %r66, 2;
	shl.b32 	%r9, %r2, 2;
	mad.lo.s32 	%r10, %r4, 7, %r3;
	mul.lo.s32 	%r11, %r2, 7;
	mul.lo.s32 	%r12, %r2, 28;
	mad.lo.s32 	%r13, %r2, 14, %r10;
	mad.lo.s32 	%r14, %r2, 21, %r10;
	mov.b32 	%r80, 0;
$L__BB0_1:
	setp.lt.u16 	%p1, %rs1, 3;
	mul.lo.s32 	%r16, %r80, %r1;
	add.s32 	%r17, %r16, %r3;
	mul.lo.s32 	%r18, %r17, 5;
	mov.b32 	%r94, 0;
	@%p1 bra 	$L__BB0_12;
	cvt.u16.u32 	%rs12, %r8;
	and.b16  	%rs13, %rs12, 7;
	mul.wide.u16 	%r68, %rs13, 4;
	neg.s32 	%r93, %r68;
	add.s32 	%r85, %r10, %r16;
	add.s32 	%r88, %r85, %r11;
	add.s32 	%r87, %r13, %r16;
	add.s32 	%r86, %r14, %r16;
	add.s32 	%r92, %r4, %r2;
	add.s32 	%r84, %r92, %r18;
	shl.b32 	%r69, %r2, 1;
	add.s32 	%r91, %r4, %r69;
	add.s32 	%r83, %r91, %r18;
	mad.lo.s32 	%r90, %r2, 3, %r4;
	add.s32 	%r82, %r90, %r18;
	add.s32 	%r81, %r4, %r18;
	mov.u32 	%r89, %r4;
$L__BB0_3:
	setp.gt.u32 	%p2, %r17, 6;
	setp.gt.u32 	%p3, %r89, 4;
	or.pred  	%p4, %p2, %p3;
	@%p4 bra 	$L__BB0_5;
	mul.wide.u32 	%rd5, %r85, 4;
	add.s64 	%rd6, %rd2, %rd5;
	ld.global.u32 	%r70, [%rd6];
	mul.wide.u32 	%rd7, %r81, 4;
	add.s64 	%rd8, %rd1, %rd7;
	st.global.u32 	[%rd8], %r70;
$L__BB0_5:
	setp.gt.u32 	%p6, %r92, 4;
	or.pred  	%p7, %p2, %p6;
	@%p7 bra 	$L__BB0_7;
	mul.wide.u32 	%rd9, %r88, 4;
	add.s64 	%rd10, %rd2, %rd9;
	ld.global.u32 	%r71, [%rd10];
	mul.wide.u32 	%rd11, %r84, 4;
	add.s64 	%rd12, %rd1, %rd11;
	st.global.u32 	[%rd12], %r71;
$L__BB0_7:
	setp.gt.u32 	%p9, %r91, 4;
	or.pred  	%p10, %p2, %p9;
	@%p10 bra 	$L__BB0_9;
	mul.wide.u32 	%rd13, %r87, 4;
	add.s64 	%rd14, %rd2, %rd13;
	ld.global.u32 	%r72, [%rd14];
	mul.wide.u32 	%rd15, %r83, 4;
	add.s64 	%rd16, %rd1, %rd15;
	st.global.u32 	[%rd16], %r72;
$L__BB0_9:
	setp.gt.u32 	%p12, %r90, 4;
	or.pred  	%p13, %p2, %p12;
	@%p13 bra 	$L__BB0_11;
	mul.wide.u32 	%rd17, %r86, 4;
	add.s64 	%rd18, %rd2, %rd17;
	ld.global.u32 	%r73, [%rd18];
	mul.wide.u32 	%rd19, %r82, 4;
	add.s64 	%rd20, %rd1, %rd19;
	st.global.u32 	[%rd20], %r73;
$L__BB0_11:
	add.s32 	%r93, %r93, 4;
	add.s32 	%r92, %r92, %r9;
	add.s32 	%r91, %r91, %r9;
	add.s32 	%r90, %r90, %r9;
	add.s32 	%r89, %r89, %r9;
	add.s32 	%r88, %r88, %r12;
	add.s32 	%r87, %r87, %r12;
	add.s32 	%r86, %r86, %r12;
	add.s32 	%r85, %r85, %r12;
	add.s32 	%r84, %r84, %r9;
	add.s32 	%r83, %r83, %r9;
	add.s32 	%r82, %r82, %r9;
	add.s32 	%r81, %r81, %r9;
	setp.ne.s32 	%p14, %r93, 0;
	mov.u32 	%r94, %r7;
	@%p14 bra 	$L__BB0_3;
$L__BB0_12:
	setp.eq.s32 	%p15, %r6, 0;
	@%p15 bra 	$L__BB0_21;
	setp.gt.u32 	%p16, %r17, 6;
	mad.lo.s32 	%r58, %r94, %r2, %r4;
	mad.lo.s32 	%r59, %r58, 7, %r17;
	add.s32 	%r60, %r58, %r18;
	setp.gt.u32 	%p17, %r58, 4;
	or.pred  	%p18, %p16, %p17;
	@%p18 bra 	$L__BB0_15;
	mul.wide.u32 	%rd21, %r59, 4;
	add.s64 	%rd22, %rd2, %rd21;
	ld.global.u32 	%r74, [%rd22];
	mul.wide.u32 	%rd23, %r60, 4;
	add.s64 	%rd24, %rd1, %rd23;
	st.global.u32 	[%rd24], %r74;
$L__BB0_15:
	setp.eq.s32 	%p19, %r6, 1;
	@%p19 bra 	$L__BB0_21;
	setp.gt.u32 	%p20, %r17, 6;
	add.s32 	%r61, %r58, %r2;
	add.s32 	%r62, %r59, %r11;
	add.s32 	%r63, %r60, %r2;
	setp.gt.u32 	%p21, %r61, 4;
	or.pred  	%p22, %p20, %p21;
	@%p22 bra 	$L__BB0_18;
	mul.wide.u32 	%rd25, %r62, 4;
	add.s64 	%rd26, %rd2, %rd25;
	ld.global.u32 	%r75, [%rd26];
	mul.wide.u32 	%rd27, %r63, 4;
	add.s64 	%rd28, %rd1, %rd27;
	st.global.u32 	[%rd28], %r75;
$L__BB0_18:
	setp.eq.s32 	%p23, %r6, 2;
	@%p23 bra 	$L__BB0_21;
	setp.gt.u32 	%p24, %r17, 6;
	add.s32 	%r76, %r61, %r2;
	setp.gt.u32 	%p25, %r76, 4;
	or.pred  	%p26, %p24, %p25;
	@%p26 bra 	$L__BB0_21;
	add.s32 	%r77, %r62, %r11;
	mul.wide.u32 	%rd29, %r77, 4;
	add.s64 	%rd30, %rd2, %rd29;
	ld.global.u32 	%r78, [%rd30];
	add.s32 	%r79, %r63, %r2;
	mul.wide.u32 	%rd31, %r79, 4;
	add.s64 	%rd32, %rd1, %rd31;
	st.global.u32 	[%rd32], %r78;
$L__BB0_21:
	add.s32 	%r80, %r80, 1;
	setp.ne.s32 	%p27, %r80, %r5;
	@%p27 bra 	$L__BB0_1;
	ret;

}


// ===== COMPILED SASS (sm_100) =====

	.target	sm_100

	.elftype	@"ET_EXEC"


//--------------------- .note.nv.tkinfo           --------------------------
	.section	.note.nv.tkinfo,"",@"SHT_NOTE"
	.sectionflags	@"SHF_NOTE_NV_TKINFO"
	.tkinfo
        /*0018*/ 	.word	0x00000002
        /*0030*/ 	.string	""
        /*0030*/ 	.string	"ptxas"
        /*0030*/ 	.string	"Cuda compilation tools, release 13.0, V13.0.88"
        /*0030*/ 	.string	"Build cuda_13.0.r13.0/compiler.36424714_0"
        /*0030*/ 	.string	"-arch sm_100 -m 64 "



//--------------------- .note.nv.cuinfo           --------------------------
	.section	.note.nv.cuinfo,"",@"SHT_NOTE"
	.sectionflags	@"SHF_NOTE_NV_CUINFO"
        /*0018*/ 	.short	0x0002
        /*001a*/ 	.short	0x0064
        /*001c*/ 	.short	0x0082
	.zero		2


//--------------------- .nv.info                  --------------------------
	.section	.nv.info,"",@"SHT_CUDA_INFO"
	.align	4


	//----- nvinfo : EIATTR_REGCOUNT
	.align		4
        /*0000*/ 	.byte	0x04, 0x2f
        /*0002*/ 	.short	(.L_1 - .L_0)
	.align		4
.L_0:
        /*0004*/ 	.word	index@(_Z6copiarPiS_)
        /*0008*/ 	.word	0x00000020


	//----- nvinfo : EIATTR_FRAME_SIZE
	.align		4
.L_1:
        /*000c*/ 	.byte	0x04, 0x11
        /*000e*/ 	.short	(.L_3 - .L_2)
	.align		4
.L_2:
        /*0010*/ 	.word	index@($__internal_0_$__cuda_sm20_div_u16)
        /*0014*/ 	.word	0x00000000


	//----- nvinfo : EIATTR_FRAME_SIZE
	.align		4
.L_3:
        /*0018*/ 	.byte	0x04, 0x11
        /*001a*/ 	.short	(.L_5 - .L_4)
	.align		4
.L_4:
        /*001c*/ 	.word	index@(_Z6copiarPiS_)
        /*0020*/ 	.word	0x00000000


	//----- nvinfo : EIATTR_MIN_STACK_SIZE
	.align		4
.L_5:
        /*0024*/ 	.byte	0x04, 0x12
        /*0026*/ 	.short	(.L_7 - .L_6)
	.align		4
.L_6:
        /*0028*/ 	.word	index@(_Z6copiarPiS_)
        /*002c*/ 	.word	0x00000000
.L_7:


//--------------------- .nv.compat                --------------------------
	.section	.nv.compat,"",@"SHT_CUDA_COMPAT_INFO"
	.align	4
        /*0000*/ 	.byte	0x02, 0x09, 0x00, 0x00, 0x02, 0x02, 0x01, 0x00, 0x02, 0x05, 0x05, 0x00, 0x03, 0x07, 0x01, 0x01
        /*0010*/ 	.byte	0x02, 0x03, 0x00, 0x00, 0x02, 0x06, 0x01, 0x00, 0x04, 0x0b, 0x08, 0x00, 0x01, 0x00, 0x00, 0x00
        /*0020*/ 	.byte	0x00, 0x00, 0x00, 0x00


//--------------------- .nv.info._Z6copiarPiS_    --------------------------
	.section	.nv.info._Z6copiarPiS_,"",@"SHT_CUDA_INFO"
	.sectionflags	@""
	.align	4


	//----- nvinfo : EIATTR_CUDA_API_VERSION
	.align		4
        /*0000*/ 	.byte	0x04, 0x37
        /*0002*/ 	.short	(.L_9 - .L_8)
.L_8:
        /*0004*/ 	.word	0x00000082


	//----- nvinfo : EIATTR_KPARAM_INFO
	.align		4
.L_9:
        /*0008*/ 	.byte	0x04, 0x17
        /*000a*/ 	.short	(.L_11 - .L_10)
.L_10:
        /*000c*/ 	.word	0x00000000
        /*0010*/ 	.short	0x0001
        /*0012*/ 	.short	0x0008
        /*0014*/ 	.byte	0x00, 0xf5, 0x21, 0x00


	//----- nvinfo : EIATTR_KPARAM_INFO
	.align		4
.L_11:
        /*0018*/ 	.byte	0x04, 0x17
        /*001a*/ 	.short	(.L_13 - .L_12)
.L_12:
        /*001c*/ 	.word	0x00000000
        /*0020*/ 	.short	0x0000
        /*0022*/ 	.short	0x0000
        /*0024*/ 	.byte	0x00, 0xf5, 0x21, 0x00


	//----- nvinfo : EIATTR_SPARSE_MMA_MASK
	.align		4
.L_13:
        /*0028*/ 	.byte	0x03, 0x50
        /*002a*/ 	.short	0x0000


	//----- nvinfo : EIATTR_MAXREG_COUNT
	.align		4
        /*002c*/ 	.byte	0x03, 0x1b
        /*002e*/ 	.short	0x00ff


	//----- nvinfo : EIATTR_MERCURY_ISA_VERSION
	.align		4
        /*0030*/ 	.byte	0x03, 0x5f
        /*0032*/ 	.short	0x0101


	//----- nvinfo : EIATTR_VRC_CTA_INIT_COUNT
	.align		4
        /*0034*/ 	.byte	0x02, 0x4a
	.zero		1
	.zero		1


	//----- nvinfo : EIATTR_EXIT_INSTR_OFFSETS
	.align		4
        /*0038*/ 	.byte	0x04, 0x1c
        /*003a*/ 	.short	(.L_15 - .L_14)


	//   ....[0]....
.L_14:
        /*003c*/ 	.word	0x00000980


	//----- nvinfo : EIATTR_CRS_STACK_SIZE
	.align		4
.L_15:
        /*0040*/ 	.byte	0x04, 0x1e
        /*0042*/ 	.short	(.L_17 - .L_16)
.L_16:
        /*0044*/ 	.word	0x00000000


	//----- nvinfo : EIATTR_CBANK_PARAM_SIZE
	.align		4
.L_17:
        /*0048*/ 	.byte	0x03, 0x19
        /*004a*/ 	.short	0x0010


	//----- nvinfo : EIATTR_PARAM_CBANK
	.align		4
        /*004c*/ 	.byte	0x04, 0x0a
        /*004e*/ 	.short	(.L_19 - .L_18)
	.align		4
.L_18:
        /*0050*/ 	.word	index@(.nv.constant0._Z6copiarPiS_)
        /*0054*/ 	.short	0x0380
        /*0056*/ 	.short	0x0010


	//----- nvinfo : EIATTR_SW_WAR
	.align		4
.L_19:
        /*0058*/ 	.byte	0x04, 0x36
        /*005a*/ 	.short	(.L_21 - .L_20)
.L_20:
        /*005c*/ 	.word	0x00000008
.L_21:


//--------------------- .nv.callgraph             --------------------------
	.section	.nv.callgraph,"",@"SHT_CUDA_CALLGRAPH"
	.align	4
	.sectionentsize	8
	.align		4
        /*0000*/ 	.word	0x00000000
	.align		4
        /*0004*/ 	.word	0xffffffff
	.align		4
        /*0008*/ 	.word	0x00000000
	.align		4
        /*000c*/ 	.word	0xfffffffe
	.align		4
        /*0010*/ 	.word	0x00000000
	.align		4
        /*0014*/ 	.word	0xfffffffd
	.align		4
        /*0018*/ 	.word	0x00000000
	.align		4
        /*001c*/ 	.word	0xfffffffc


//--------------------- .text._Z6copiarPiS_       --------------------------
	.section	.text._Z6copiarPiS_,"ax",@progbits
	.align	128
        .global         _Z6copiarPiS_
        .type           _Z6copiarPiS_,@function
        .size           _Z6copiarPiS_,(.L_x_8 - _Z6copiarPiS_)
        .other          _Z6copiarPiS_,@"STO_CUDA_ENTRY STV_DEFAULT"
_Z6copiarPiS_:
.text._Z6copiarPiS_:
[----:B------:R-:W-:Y:S01]  /*0000*/  LDC R1, c[0x0][0x37c] ;  /* 0x0000df00ff017b82 */ /* 0x000fe20000000800 */
[----:B------:R-:W0:Y:S01]  /*0010*/  LDCU UR5, c[0x0][0x360] ;  /* 0x00006c00ff0577ac */ /* 0x000e220008000800 */
[----:B------:R-:W-:Y:S01]  /*0020*/  MOV R10, 0x70 ;  /* 0x00000070000a7802 */ /* 0x000fe20000000f00 */
[----:B0-----:R-:W-:-:S06]  /*0030*/  ULOP3.LUT UR4, UR5, 0xffff, URZ, 0xc0, !UPT ;  /* 0x0000ffff05047892 */ /* 0x001fcc000f8ec0ff */
[----:B------:R-:W-:Y:S01]  /*0040*/  IMAD.U32 R6, RZ, RZ, UR4 ;  /* 0x00000004ff067e24 */ /* 0x000fe2000f8e00ff */
[----:B------:R-:W-:-:S06]  /*0050*/  UMOV UR4, 0x7 ;  /* 0x0000000700047882 */ /* 0x000fcc0000000000 */
[----:B------:R-:W-:Y:S05]  /*0060*/  CALL.REL.NOINC `($__internal_0_$__cuda_sm20_div_u16) ;  /* 0x0000000800487944 */ /* 0x000fea0003c00000 */
[----:B------:R-:W0:Y:S01]  /*0070*/  LDC R0, c[0x0][0x364] ;  /* 0x0000d900ff007b82 */ /* 0x000e220000000800 */
[----:B------:R-:W-:Y:S01]  /*0080*/  UPRMT UR4, UR5, 0x9910, URZ ;  /* 0x0000991005047896 */ /* 0x000fe200080000ff */
[----:B------:R-:W-:Y:S02]  /*0090*/  PRMT R2, R9, 0x9910, RZ ;  /* 0x0000991009027816 */ /* 0x000fe400000000ff */
[----:B------:R-:W-:-:S03]  /*00a0*/  MOV R10, 0x120 ;  /* 0x00000120000a7802 */ /* 0x000fc60000000f00 */
[----:B------:R-:W-:Y:S01]  /*00b0*/  IMAD R2, R2, UR4, RZ ;  /* 0x0000000402027c24 */ /* 0x000fe2000f8e02ff */
[----:B------:R-:W-:-:S03]  /*00c0*/  UMOV UR4, 0x5 ;  /* 0x0000000500047882 */ /* 0x000fc60000000000 */
[----:B------:R-:W-:Y:S01]  /*00d0*/  IMAD.MOV R5, RZ, RZ, -R2 ;  /* 0x000000ffff057224 */ /* 0x000fe200078e0a02 */
[----:B------:R-:W-:-:S04]  /*00e0*/  MOV R2, R9 ;  /* 0x0000000900027202 */ /* 0x000fc80000000f00 */
[----:B------:R-:W-:Y:S02]  /*00f0*/  PRMT R5, R5, 0x7710, RZ ;  /* 0x0000771005057816 */ /* 0x000fe400000000ff */
[----:B0-----:R-:W-:-:S07]  /*0100*/  LOP3.LUT R6, R0, 0xffff, RZ, 0xc0, !PT ;  /* 0x0000ffff00067812 */ /* 0x001fce00078ec0ff */
[----:B------:R-:W-:Y:S05]  /*0110*/  CALL.REL.NOINC `($__internal_0_$__cuda_sm20_div_u16) ;  /* 0x00000008001c7944 */ /* 0x000fea0003c00000 */
[----:B------:R-:W-:Y:S01]  /*0120*/  PRMT R3, R0, 0x9910, RZ ;  /* 0x0000991000037816 */ /* 0x000fe200000000ff */
[----:B------:R-:W0:Y:S01]  /*0130*/  LDCU.64 UR6, c[0x0][0x358] ;  /* 0x00006b00ff0677ac */ /* 0x000e220008000a00 */
[----:B------:R-:W-:Y:S02]  /*0140*/  PRMT R4, R9, 0x9910, RZ ;  /* 0x0000991009047816 */ /* 0x000fe400000000ff */
[----:B------:R-:W-:Y:S01]  /*0150*/  IADD3 R2, PT, PT, R2, 0x8, R5 ;  /* 0x0000000802027810 */ /* 0x000fe20007ffe005 */
[----:B------:R-:W-:Y:S02]  /*0160*/  UMOV UR4, URZ ;  /* 0x000000ff00047c82 */ /* 0x000fe40008000000 */
[----:B------:R-:W-:Y:S01]  /*0170*/  IMAD R3, R4, R3, RZ ;  /* 0x0000000304037224 */ /* 0x000fe200078e02ff */
[----:B------:R-:W-:-:S03]  /*0180*/  LOP3.LUT R2, R2, 0xffff, RZ, 0xc0, !PT ;  /* 0x0000ffff02027812 */ /* 0x000fc600078ec0ff */
[----:B------:R-:W-:Y:S02]  /*0190*/  IMAD.MOV R4, RZ, RZ, -R3 ;  /* 0x000000ffff047224 */ /* 0x000fe400078e0a03 */
[----:B------:R-:W1:Y:S03]  /*01a0*/  S2R R3, SR_TID.Y ;  /* 0x0000000000037919 */ /* 0x000e660000002200 */
[----:B------:R-:W-:-:S04]  /*01b0*/  PRMT R4, R4, 0x7710, RZ ;  /* 0x0000771004047816 */ /* 0x000fc800000000ff */
[----:B------:R-:W-:-:S05]  /*01c0*/  IADD3 R4, PT, PT, R4, R9, RZ ;  /* 0x0000000904047210 */ /* 0x000fca0007ffe0ff */
[C---:B------:R-:W-:Y:S01]  /*01d0*/  VIADD R6, R4.reuse, 0x6 ;  /* 0x0000000604067836 */ /* 0x040fe20000000000 */
[----:B------:R-:W-:-:S04]  /*01e0*/  IADD3 R4, PT, PT, R4, 0x5, RZ ;  /* 0x0000000504047810 */ /* 0x000fc80007ffe0ff */
[----:B------:R-:W-:Y:S02]  /*01f0*/  LOP3.LUT R6, R6, 0xffff, RZ, 0xc0, !PT ;  /* 0x0000ffff06067812 */ /* 0x000fe400078ec0ff */
[----:B------:R-:W-:Y:S02]  /*0200*/  LOP3.LUT R7, R4, 0xffff, RZ, 0xc0, !PT ;  /* 0x0000ffff04077812 */ /* 0x000fe400078ec0ff */
[----:B------:R-:W-:Y:S02]  /*0210*/  SHF.R.U32.HI R4, RZ, 0x2, R6 ;  /* 0x00000002ff047819 */ /* 0x000fe40000011606 */
[----:B------:R-:W-:Y:S02]  /*0220*/  ISETP.GE.U32.AND P1, PT, R7, 0x3, PT ;  /* 0x000000030700780c */ /* 0x000fe40003f26070 */
[----:B------:R-:W-:Y:S01]  /*0230*/  LOP3.LUT R5, R6, 0x1c, RZ, 0xc0, !PT ;  /* 0x0000001c06057812 */ /* 0x000fe200078ec0ff */
[----:B------:R-:W-:Y:S01]  /*0240*/  IMAD.SHL.U32 R7, R4, 0x4, RZ ;  /* 0x0000000404077824 */ /* 0x000fe200078e00ff */
[----:B------:R-:W-:-:S04]  /*0250*/  LOP3.LUT R4, R6, 0x3, RZ, 0xc0, !PT ;  /* 0x0000000306047812 */ /* 0x000fc800078ec0ff */
[----:B0-----:R-:W-:-:S07]  /*0260*/  LOP3.LUT R6, R7, 0x1c, RZ, 0xe2, !PT ;  /* 0x0000001c07067812 */ /* 0x001fce00078ee2ff */
.L_x_6:
[----:B0-----:R-:W0:Y:S01]  /*0270*/  S2R R10, SR_TID.X ;  /* 0x00000000000a7919 */ /* 0x001e220000002100 */
[----:B------:R-:W-:Y:S01]  /*0280*/  UIMAD UR8, UR5, UR4, URZ ;  /* 0x00000004050872a4 */ /* 0x000fe2000f8e02ff */
[----:B------:R-:W-:Y:S01]  /*0290*/  HFMA2 R7, -RZ, RZ, 0, 0 ;  /* 0x00000000ff077431 */ /* 0x000fe200000001ff */
[----:B------:R-:W-:-:S06]  /*02a0*/  UIADD3 UR4, UPT, UPT, UR4, 0x1, URZ ;  /* 0x0000000104047890 */ /* 0x000fcc000fffe0ff */
[----:B------:R-:W-:Y:S01]  /*02b0*/  ISETP.NE.AND P2, PT, R2, UR4, PT ;  /* 0x0000000402007c0c */ /* 0x000fe2000bf45270 */
[----:B0-----:R-:W-:Y:S01]  /*02c0*/  VIADD R8, R10, UR8 ;  /* 0x000000080a087c36 */ /* 0x001fe20008000000 */
[----:B------:R-:W-:Y:S11]  /*02d0*/  @!P1 BRA `(.L_x_0) ;  /* 0x0000000000f49947 */ /* 0x000ff60003800000 */
[----:B-1----:R-:W-:Y:S01]  /*02e0*/  IMAD R21, R3, 0x7, R10 ;  /* 0x0000000703157824 */ /* 0x002fe200078e020a */
[C---:B------:R-:W-:Y:S01]  /*02f0*/  IADD3 R15, PT, PT, R0.reuse, R3, RZ ;  /* 0x00000003000f7210 */ /* 0x040fe20007ffe0ff */
[----:B------:R-:W-:Y:S01]  /*0300*/  IMAD R7, R0, 0x2, R3 ;  /* 0x0000000200077824 */ /* 0x000fe200078e0203 */
[----:B------:R-:W-:Y:S01]  /*0310*/  ISETP.GT.U32.AND P0, PT, R8, 0x6, PT ;  /* 0x000000060800780c */ /* 0x000fe20003f04070 */
[--C-:B------:R-:W-:Y:S01]  /*0320*/  IMAD R27, R0, 0x15, R21.reuse ;  /* 0x00000015001b7824 */ /* 0x100fe200078e0215 */
[----:B------:R-:W-:Y:S01]  /*0330*/  IADD3 R14, PT, PT, -R6, RZ, RZ ;  /* 0x000000ff060e7210 */ /* 0x000fe20007ffe1ff */
[C---:B------:R-:W-:Y:S01]  /*0340*/  IMAD R25, R0.reuse, 0xe, R21 ;  /* 0x0000000e00197824 */ /* 0x040fe200078e0215 */
[----:B------:R-:W-:Y:S01]  /*0350*/  IADD3 R21, PT, PT, R21, UR8, RZ ;  /* 0x0000000815157c10 */ /* 0x000fe2000fffe0ff */
[--C-:B------:R-:W-:Y:S01]  /*0360*/  IMAD R9, R0, 0x3, R3.reuse ;  /* 0x0000000300097824 */ /* 0x100fe200078e0203 */
[----:B------:R-:W-:Y:S01]  /*0370*/  IADD3 R27, PT, PT, R27, UR8, RZ ;  /* 0x000000081b1b7c10 */ /* 0x000fe2000fffe0ff */
[----:B------:R-:W-:-:S02]  /*0380*/  IMAD R23, R8, 0x5, R3 ;  /* 0x0000000508177824 */ /* 0x000fc400078e0203 */
[----:B------:R-:W-:Y:S02]  /*0390*/  IMAD.MOV.U32 R11, RZ, RZ, R3 ;  /* 0x000000ffff0b7224 */ /* 0x000fe400078e0003 */
[C---:B------:R-:W-:Y:S02]  /*03a0*/  IMAD R29, R8.reuse, 0x5, R15 ;  /* 0x00000005081d7824 */ /* 0x040fe400078e020f */
[C---:B------:R-:W-:Y:S02]  /*03b0*/  IMAD R10, R8.reuse, 0x5, R7 ;  /* 0x00000005080a7824 */ /* 0x040fe400078e0207 */
[----:B------:R-:W-:Y:S02]  /*03c0*/  IMAD R12, R8, 0x5, R9 ;  /* 0x00000005080c7824 */ /* 0x000fe400078e0209 */
[----:B------:R-:W-:Y:S02]  /*03d0*/  VIADD R25, R25, UR8 ;  /* 0x0000000819197c36 */ /* 0x000fe40008000000 */
[----:B------:R-:W-:-:S07]  /*03e0*/  IMAD R13, R0, 0x7, R21 ;  /* 0x00000007000d7824 */ /* 0x000fce00078e0215 */
.L_x_1:
[----:B------:R-:W0:Y:S01]  /*03f0*/  LDC.64 R16, c[0x0][0x380] ;  /* 0x0000e000ff107b82 */ /* 0x000e220000000a00 */
[----:B------:R-:W-:-:S07]  /*0400*/  ISETP.GT.U32.OR P4, PT, R11, 0x4, P0 ;  /* 0x000000040b00780c */ /* 0x000fce0000784470 */
[----:B------:R-:W1:Y:S06]  /*0410*/  LDC.64 R18, c[0x0][0x388] ;  /* 0x0000e200ff127b82 */ /* 0x000e6c0000000a00 */
[----:B0-----:R-:W-:-:S05]  /*0420*/  @!P4 IMAD.WIDE.U32 R16, R21, 0x4, R16 ;  /* 0x000000041510c825 */ /* 0x001fca00078e0010 */
[----:B------:R0:W2:Y:S01]  /*0430*/  @!P4 LDG.E R20, desc[UR6][R16.64] ;  /* 0x000000061014c981 */ /* 0x0000a2000c1e1900 */
[----:B------:R-:W-:Y:S01]  /*0440*/  ISETP.GT.U32.OR P3, PT, R15, 0x4, P0 ;  /* 0x000000040f00780c */ /* 0x000fe20000764470 */
[----:B-1----:R-:W-:Y:S01]  /*0450*/  @!P4 IMAD.WIDE.U32 R18, R23, 0x4, R18 ;  /* 0x000000041712c825 */ /* 0x002fe200078e0012 */
[----:B0-----:R-:W0:Y:S11]  /*0460*/  LDC.64 R16, c[0x0][0x380] ;  /* 0x0000e000ff107b82 */ /* 0x001e360000000a00 */
[----:B0-----:R-:W-:Y:S01]  /*0470*/  @!P3 IMAD.WIDE.U32 R16, R13, 0x4, R16 ;  /* 0x000000040d10b825 */ /* 0x001fe200078e0010 */
[----:B--2---:R0:W-:Y:S04]  /*0480*/  @!P4 STG.E desc[UR6][R18.64], R20 ;  /* 0x000000141200c986 */ /* 0x0041e8000c101906 */
[----:B------:R1:W2:Y:S01]  /*0490*/  @!P3 LDG.E R22, desc[UR6][R16.64] ;  /* 0x000000061016b981 */ /* 0x0002a2000c1e1900 */
[----:B------:R-:W-:Y:S01]  /*04a0*/  ISETP.GT.U32.OR P4, PT, R7, 0x4, P0 ;  /* 0x000000040700780c */ /* 0x000fe20000784470 */
[----:B0-----:R-:W0:Y:S08]  /*04b0*/  LDC.64 R18, c[0x0][0x380] ;  /* 0x0000e000ff127b82 */ /* 0x001e300000000a00 */
[----:B-1----:R-:W1:Y:S04]  /*04c0*/  LDC.64 R16, c[0x0][0x388] ;  /* 0x0000e200ff107b82 */ /* 0x002e680000000a00 */
[----:B0-----:R-:W-:-:S04]  /*04d0*/  @!P4 IMAD.WIDE.U32 R18, R25, 0x4, R18 ;  /* 0x000000041912c825 */ /* 0x001fc800078e0012 */
[----:B-1----:R-:W-:-:S05]  /*04e0*/  @!P3 IMAD.WIDE.U32 R16, R29, 0x4, R16 ;  /* 0x000000041d10b825 */ /* 0x002fca00078e0010 */
[----:B--2---:R0:W-:Y:S04]  /*04f0*/  @!P3 STG.E desc[UR6][R16.64], R22 ;  /* 0x000000161000b986 */ /* 0x0041e8000c101906 */
[----:B------:R1:W2:Y:S01]  /*0500*/  @!P4 LDG.E R24, desc[UR6][R18.64] ;  /* 0x000000061218c981 */ /* 0x0002a2000c1e1900 */
[----:B------:R-:W-:Y:S01]  /*0510*/  ISETP.GT.U32.OR P3, PT, R9, 0x4, P0 ;  /* 0x000000040900780c */ /* 0x000fe20000764470 */
[----:B0-----:R-:W0:Y:S08]  /*0520*/  LDC.64 R16, c[0x0][0x388] ;  /* 0x0000e200ff107b82 */ /* 0x001e300000000a00 */
[----:B-1----:R-:W1:Y:S01]  /*0530*/  LDC.64 R18, c[0x0][0x380] ;  /* 0x0000e000ff127b82 */ /* 0x002e620000000a00 */
[----:B0-----:R-:W-:-:S04]  /*0540*/  @!P4 IMAD.WIDE.U32 R16, R10, 0x4, R16 ;  /* 0x000000040a10c825 */ /* 0x001fc800078e0010 */
[----:B-1----:R-:W-:Y:S01]  /*0550*/  @!P3 IMAD.WIDE.U32 R18, R27, 0x4, R18 ;  /* 0x000000041b12b825 */ /* 0x002fe200078e0012 */
[----:B--2---:R0:W-:Y:S04]  /*0560*/  @!P4 STG.E desc[UR6][R16.64], R24 ;  /* 0x000000181000c986 */ /* 0x0041e8000c101906 */
[----:B------:R1:W2:Y:S01]  /*0570*/  @!P3 LDG.E R20, desc[UR6][R18.64] ;  /* 0x000000061214b981 */ /* 0x0002a2000c1e1900 */
[----:B------:R-:W-:Y:S01]  /*0580*/  VIADD R14, R14, 0x4 ;  /* 0x000000040e0e7836 */ /* 0x000fe20000000000 */
[C---:B------:R-:W-:Y:S01]  /*0590*/  LEA R15, R0.reuse, R15, 0x2 ;  /* 0x0000000f000f7211 */ /* 0x040fe200078e10ff */
[C---:B------:R-:W-:Y:S01]  /*05a0*/  IMAD R7, R0.reuse, 0x4, R7 ;  /* 0x0000000400077824 */ /* 0x040fe200078e0207 */
[C---:B------:R-:W-:Y:S01]  /*05b0*/  LEA R9, R0.reuse, R9, 0x2 ;  /* 0x0000000900097211 */ /* 0x040fe200078e10ff */
[C---:B------:R-:W-:Y:S01]  /*05c0*/  IMAD R11, R0.reuse, 0x4, R11 ;  /* 0x00000004000b7824 */ /* 0x040fe200078e020b */
[C---:B------:R-:W-:Y:S01]  /*05d0*/  LEA R23, R0.reuse, R23, 0x2 ;  /* 0x0000001700177211 */ /* 0x040fe200078e10ff */
[C---:B------:R-:W-:Y:S01]  /*05e0*/  IMAD R21, R0.reuse, 0x1c, R21 ;  /* 0x0000001c00157824 */ /* 0x040fe200078e0215 */
[C---:B------:R-:W-:Y:S01]  /*05f0*/  LEA R10, R0.reuse, R10, 0x2 ;  /* 0x0000000a000a7211 */ /* 0x040fe200078e10ff */
[C---:B------:R-:W-:Y:S01]  /*0600*/  IMAD R13, R0.reuse, 0x1c, R13 ;  /* 0x0000001c000d7824 */ /* 0x040fe200078e020d */
[----:B-1----:R-:W1:Y:S01]  /*0610*/  LDC.64 R18, c[0x0][0x388] ;  /* 0x0000e200ff127b82 */ /* 0x002e620000000a00 */
[----:B------:R-:W-:-:S02]  /*0620*/  IMAD R29, R0, 0x4, R29 ;  /* 0x00000004001d7824 */ /* 0x000fc400078e021d */
[C---:B------:R-:W-:Y:S02]  /*0630*/  IMAD R25, R0.reuse, 0x1c, R25 ;  /* 0x0000001c00197824 */ /* 0x040fe400078e0219 */
[----:B------:R-:W-:Y:S02]  /*0640*/  IMAD R27, R0, 0x1c, R27 ;  /* 0x0000001c001b7824 */ /* 0x000fe400078e021b */
[----:B-1----:R-:W-:-:S04]  /*0650*/  @!P3 IMAD.WIDE.U32 R18, R12, 0x4, R18 ;  /* 0x000000040c12b825 */ /* 0x002fc800078e0012 */
[----:B------:R-:W-:Y:S01]  /*0660*/  IMAD R12, R0, 0x4, R12 ;  /* 0x00000004000c7824 */ /* 0x000fe200078e020c */
[----:B--2---:R0:W-:Y:S01]  /*0670*/  @!P3 STG.E desc[UR6][R18.64], R20 ;  /* 0x000000141200b986 */ /* 0x0041e2000c101906 */
[----:B------:R-:W-:-:S13]  /*0680*/  ISETP.NE.AND P3, PT, R14, RZ, PT ;  /* 0x000000ff0e00720c */ /* 0x000fda0003f65270 */
[----:B0-----:R-:W-:Y:S05]  /*0690*/  @P3 BRA `(.L_x_1) ;  /* 0xfffffffc00543947 */ /* 0x001fea000383ffff */
[----:B------:R-:W-:-:S07]  /*06a0*/  MOV R7, R5 ;  /* 0x0000000500077202 */ /* 0x000fce0000000f00 */
.L_x_0:
[----:B------:R-:W-:-:S13]  /*06b0*/  ISETP.NE.AND P0, PT, R4, RZ, PT ;  /* 0x000000ff0400720c */ /* 0x000fda0003f05270 */
[----:B------:R-:W-:Y:S05]  /*06c0*/  @!P0 BRA `(.L_x_2) ;  /* 0x0000000000a88947 */ /* 0x000fea0003800000 */
[----:B-1----:R-:W-:Y:S01]  /*06d0*/  IMAD R7, R0, R7, R3 ;  /* 0x0000000700077224 */ /* 0x002fe200078e0203 */
[----:B------:R-:W-:Y:S01]  /*06e0*/  BSSY.RECONVERGENT B0, `(.L_x_3) ;  /* 0x000000d000007945 */ /* 0x000fe20003800200 */
[----:B------:R-:W-:Y:S02]  /*06f0*/  ISETP.NE.AND P3, PT, R4, 0x1, PT ;  /* 0x000000010400780c */ /* 0x000fe40003f65270 */
[C---:B------:R-:W-:Y:S01]  /*0700*/  IMAD R9, R7.reuse, 0x7, R8 ;  /* 0x0000000707097824 */ /* 0x040fe200078e0208 */
[----:B------:R-:W-:Y:S01]  /*0710*/  ISETP.GT.U32.AND P0, PT, R7, 0x4, PT ;  /* 0x000000040700780c */ /* 0x000fe20003f04070 */
[----:B------:R-:W-:-:S03]  /*0720*/  IMAD R15, R8, 0x5, R7 ;  /* 0x00000005080f7824 */ /* 0x000fc600078e0207 */
[----:B------:R-:W-:-:S13]  /*0730*/  ISETP.GT.U32.OR P0, PT, R8, 0x6, P0 ;  /* 0x000000060800780c */ /* 0x000fda0000704470 */
[----:B------:R-:W-:Y:S05]  /*0740*/  @P0 BRA `(.L_x_4) ;  /* 0x0000000000180947 */ /* 0x000fea0003800000 */
[----:B------:R-:W0:Y:S08]  /*0750*/  LDC.64 R10, c[0x0][0x380] ;  /* 0x0000e000ff0a7b82 */ /* 0x000e300000000a00 */
[----:B------:R-:W1:Y:S01]  /*0760*/  LDC.64 R12, c[0x0][0x388] ;  /* 0x0000e200ff0c7b82 */ /* 0x000e620000000a00 */
[----:B0-----:R-:W-:-:S06]  /*0770*/  IMAD.WIDE.U32 R10, R9, 0x4, R10 ;  /* 0x00000004090a7825 */ /* 0x001fcc00078e000a */
[----:B------:R-:W2:Y:S01]  /*0780*/  LDG.E R11, desc[UR6][R10.64] ;  /* 0x000000060a0b7981 */ /* 0x000ea2000c1e1900 */
[----:B-1----:R-:W-:-:S05]  /*0790*/  IMAD.WIDE.U32 R12, R15, 0x4, R12 ;  /* 0x000000040f0c7825 */ /* 0x002fca00078e000c */
[----:B--2---:R0:W-:Y:S02]  /*07a0*/  STG.E desc[UR6][R12.64], R11 ;  /* 0x0000000b0c007986 */ /* 0x0041e4000c101906 */
.L_x_4:
[----:B------:R-:W-:Y:S05]  /*07b0*/  BSYNC.RECONVERGENT B0 ;  /* 0x0000000000007941 */ /* 0x000fea0003800200 */
.L_x_3:
[----:B------:R-:W-:Y:S05]  /*07c0*/  @!P3 BRA `(.L_x_2) ;  /* 0x000000000068b947 */ /* 0x000fea0003800000 */
[----:B0-----:R-:W0:Y:S01]  /*07d0*/  LDC.64 R10, c[0x0][0x380] ;  /* 0x0000e000ff0a7b82 */ /* 0x001e220000000a00 */
[----:B------:R-:W-:Y:S02]  /*07e0*/  IMAD.IADD R7, R7, 0x1, R0 ;  /* 0x0000000107077824 */ /* 0x000fe400078e0200 */
[----:B------:R-:W-:-:S03]  /*07f0*/  IMAD R17, R0, 0x7, R9 ;  /* 0x0000000700117824 */ /* 0x000fc600078e0209 */
[----:B------:R-:W-:Y:S02]  /*0800*/  ISETP.GT.U32.AND P0, PT, R7, 0x4, PT ;  /* 0x000000040700780c */ /* 0x000fe40003f04070 */
[----:B------:R-:W1:Y:S02]  /*0810*/  LDC.64 R12, c[0x0][0x388] ;  /* 0x0000e200ff0c7b82 */ /* 0x000e640000000a00 */
[----:B------:R-:W-:-:S13]  /*0820*/  ISETP.GT.U32.OR P0, PT, R8, 0x6, P0 ;  /* 0x000000060800780c */ /* 0x000fda0000704470 */
[----:B0-----:R-:W-:-:S06]  /*0830*/  @!P0 IMAD.WIDE.U32 R10, R17, 0x4, R10 ;  /* 0x00000004110a8825 */ /* 0x001fcc00078e000a */
[----:B------:R-:W2:Y:S01]  /*0840*/  @!P0 LDG.E R11, desc[UR6][R10.64] ;  /* 0x000000060a0b8981 */ /* 0x000ea2000c1e1900 */
[----:B------:R-:W-:Y:S01]  /*0850*/  IADD3 R15, PT, PT, R15, R0, RZ ;  /* 0x000000000f0f7210 */ /* 0x000fe20007ffe0ff */
[----:B------:R-:W-:Y:S01]  /*0860*/  IMAD.IADD R7, R7, 0x1, R0 ;  /* 0x0000000107077824 */ /* 0x000fe200078e0200 */
[----:B------:R-:W-:Y:S03]  /*0870*/  BSSY.RECONVERGENT B0, `(.L_x_2) ;  /* 0x000000f000007945 */ /* 0x000fe60003800200 */
[----:B-1----:R-:W-:-:S05]  /*0880*/  @!P0 IMAD.WIDE.U32 R12, R15, 0x4, R12 ;  /* 0x000000040f0c8825 */ /* 0x002fca00078e000c */
[----:B--2---:R0:W-:Y:S01]  /*0890*/  @!P0 STG.E desc[UR6][R12.64], R11 ;  /* 0x0000000b0c008986 */ /* 0x0041e2000c101906 */
[----:B------:R-:W-:-:S04]  /*08a0*/  ISETP.GT.U32.AND P0, PT, R7, 0x4, PT ;  /* 0x000000040700780c */ /* 0x000fc80003f04070 */
[----:B------:R-:W-:-:S04]  /*08b0*/  ISETP.GT.U32.OR P0, PT, R8, 0x6, P0 ;  /* 0x000000060800780c */ /* 0x000fc80000704470 */
[----:B------:R-:W-:-:S13]  /*08c0*/  ISETP.EQ.OR P0, PT, R4, 0x2, P0 ;  /* 0x000000020400780c */ /* 0x000fda0000702670 */
[----:B0-----:R-:W-:Y:S05]  /*08d0*/  @P0 BRA `(.L_x_5) ;  /* 0x0000000000200947 */ /* 0x001fea0003800000 */
[----:B------:R-:W0:Y:S01]  /*08e0*/  LDC.64 R8, c[0x0][0x380] ;  /* 0x0000e000ff087b82 */ /* 0x000e220000000a00 */
[----:B------:R-:W-:-:S07]  /*08f0*/  IMAD R7, R0, 0x7, R17 ;  /* 0x0000000700077824 */ /* 0x000fce00078e0211 */
[----:B------:R-:W1:Y:S01]  /*0900*/  LDC.64 R10, c[0x0][0x388] ;  /* 0x0000e200ff0a7b82 */ /* 0x000e620000000a00 */
[----:B0-----:R-:W-:-:S06]  /*0910*/  IMAD.WIDE.U32 R8, R7, 0x4, R8 ;  /* 0x0000000407087825 */ /* 0x001fcc00078e0008 */
[----:B------:R-:W2:Y:S01]  /*0920*/  LDG.E R9, desc[UR6][R8.64] ;  /* 0x0000000608097981 */ /* 0x000ea2000c1e1900 */
[----:B------:R-:W-:-:S05]  /*0930*/  IADD3 R7, PT, PT, R15, R0, RZ ;  /* 0x000000000f077210 */ /* 0x000fca0007ffe0ff */
[----:B-1----:R-:W-:-:S05]  /*0940*/  IMAD.WIDE.U32 R10, R7, 0x4, R10 ;  /* 0x00000004070a7825 */ /* 0x002fca00078e000a */
[----:B--2---:R0:W-:Y:S02]  /*0950*/  STG.E desc[UR6][R10.64], R9 ;  /* 0x000000090a007986 */ /* 0x0041e4000c101906 */
.L_x_5:
[----:B------:R-:W-:Y:S05]  /*0960*/  BSYNC.RECONVERGENT B0 ;  /* 0x0000000000007941 */ /* 0x000fea0003800200 */
.L_x_2:
[----:B------:R-:W-:Y:S05]  /*0970*/  @P2 BRA `(.L_x_6) ;  /* 0xfffffff8003c2947 */ /* 0x000fea000383ffff */
[----:B------:R-:W-:Y:S05]  /*0980*/  EXIT ;  /* 0x000000000000794d */ /* 0x000fea0003800000 */
        .weak           $__internal_0_$__cuda_sm20_div_u16
        .type           $__internal_0_$__cuda_sm20_div_u16,@function
        .size           $__internal_0_$__cuda_sm20_div_u16,(.L_x_8 - $__internal_0_$__cuda_sm20_div_u16)
$__internal_0_$__cuda_sm20_div_u16:
[----:B------:R-:W0:Y:S01]  /*0990*/  I2F.U16 R3, R6 ;  /* 0x0000000600037306 */ /* 0x000e220000101000 */
[----:B------:R-:W-:Y:S01]  /*09a0*/  IMAD.MOV.U32 R4, RZ, RZ, 0x4b800000 ;  /* 0x4b800000ff047424 */ /* 0x000fe200078e00ff */
[C---:B0-----:R-:W-:Y:S02]  /*09b0*/  FSETP.GEU.AND P1, PT, |R3|.reuse, 1.175494350822287508e-38, PT ;  /* 0x008000000300780b */ /* 0x041fe40003f2e200 */
[----:B------:R-:W-:Y:S02]  /*09c0*/  FSETP.GT.AND P0, PT, |R3|, 8.50705917302346158658e+37, PT ;  /* 0x7e8000000300780b */ /* 0x000fe40003f04200 */
[----:B------:R-:W-:-:S04]  /*09d0*/  FSEL R4, R4, 1, !P1 ;  /* 0x3f80000004047808 */ /* 0x000fc80004800000 */
[----:B------:R-:W-:Y:S02]  /*09e0*/  FSEL R4, R4, 0.25, !P0 ;  /* 0x3e80000004047808 */ /* 0x000fe40004000000 */
[----:B------:R-:W-:Y:S02]  /*09f0*/  ISETP.NE.U32.AND P0, PT, R6, RZ, PT ;  /* 0x000000ff0600720c */ /* 0x000fe40003f05070 */
[----:B------:R-:W-:Y:S01]  /*0a00*/  MOV R6, R10 ;  /* 0x0000000a00067202 */ /* 0x000fe20000000f00 */
[----:B------:R-:W-:Y:S02]  /*0a10*/  FMUL R8, R3, R4 ;  /* 0x0000000403087220 */ /* 0x000fe40000400000 */
[----:B------:R-:W-:Y:S08]  /*0a20*/  I2F.U16.RZ R3, UR4 ;  /* 0x0000000400037d06 */ /* 0x000ff0000810d000 */
[----:B------:R-:W0:Y:S02]  /*0a30*/  MUFU.RCP R7, R8 ;  /* 0x0000000800077308 */ /* 0x000e240000001000 */
[----:B0-----:R-:W-:-:S05]  /*0a40*/  FMUL R7, R4, R7 ;  /* 0x0000000704077220 */ /* 0x001fca0000400000 */
[----:B------:R-:W-:Y:S01]  /*0a50*/  IADD3 R4, PT, PT, R7, 0x2, RZ ;  /* 0x0000000207047810 */ /* 0x000fe20007ffe0ff */
[----:B------:R-:W-:-:S04]  /*0a60*/  IMAD.MOV.U32 R7, RZ, RZ, 0x0 ;  /* 0x00000000ff077424 */ /* 0x000fc800078e00ff */
[----:B------:R-:W-:-:S06]  /*0a70*/  FMUL.RZ R3, R3, R4 ;  /* 0x0000000403037220 */ /* 0x000fcc000040c000 */
[----:B------:R-:W0:Y:S02]  /*0a80*/  F2I.U32.TRUNC.NTZ R3, R3 ;  /* 0x0000000300037305 */ /* 0x000e24000020f000 */
[----:B0-----:R-:W-:Y:S01]  /*0a90*/  LOP3.LUT R9, R3, 0xffff, RZ, 0xc0, !PT ;  /* 0x0000ffff03097812 */ /* 0x001fe200078ec0ff */
[----:B------:R-:W-:Y:S01]  /*0aa0*/  @!P0 IMAD.MOV.U32 R9, RZ, RZ, -0x1 ;  /* 0xffffffffff098424 */ /* 0x000fe200078e00ff */
[----:B------:R-:W-:Y:S06]  /*0ab0*/  RET.REL.NODEC R6 `(_Z6copiarPiS_) ;  /* 0xfffffff406507950 */ /* 0x000fec0003c3ffff */
.L_x_7:
[----:B------:R-:W-:-:S00]  /*0ac0*/  BRA `(.L_x_7) ;  /* 0xfffffffc00fc7947 */ /* 0x000fc0000383ffff */
[----:B------:R-:W-:-:S00]  /*0ad0*/  NOP ;  /* 0x0000000000007918 */ /* 0x000fc00000000000 */
        /* <DEDUP_REMOVED lines=10> */
.L_x_8:


//--------------------- .nv.shared.reserved.0     --------------------------
	.section	.nv.shared.reserved.0,"aw",@nobits
	.weak		__nv_reservedSMEM_offset_0_alias
	.size		__nv_reservedSMEM_offset_0_alias, 0, 64
	.other		__nv_reservedSMEM_offset_0_alias,@"STO_CUDA_RESERVED_SHARED STV_DEFAULT"
__nv_reservedSMEM_offset_0_alias:
	.zero		0
	.zero		64


//--------------------- .nv.constant0._Z6copiarPiS_ --------------------------
	.section	.nv.constant0._Z6copiarPiS_,"a",@progbits
	.sectionflags	@""
	.align	4
.nv.constant0._Z6copiarPiS_:
	.zero		912


//--------------------- SYMBOLS --------------------------

	.type		.nv.reservedSmem.offset0,@object
	.size		.nv.reservedSmem.offset0,0x4
